//
// Generated by NVIDIA NVVM Compiler
//
// Compiler Build ID: CL-36424714
// Cuda compilation tools, release 13.0, V13.0.88
// Based on NVVM 20.0.0
//

.version 9.0
.target sm_100
.address_size 64

	// .globl	_Z7updateUPfi

.visible .entry _Z7updateUPfi(
	.param .u64 .ptr .align 1 _Z7updateUPfi_param_0,
	.param .u32 _Z7updateUPfi_param_1
)
{
	.reg .pred 	%p<12>;
	.reg .b32 	%r<24>;
	.reg .b32 	%f<8>;
	.reg .b64 	%rd<7>;
	.reg .b64 	%fd<5>;

	ld.param.u64 	%rd1, [_Z7updateUPfi_param_0];
	ld.param.u32 	%r3, [_Z7updateUPfi_param_1];
	mov.u32 	%r4, %ctaid.x;
	mov.u32 	%r5, %ntid.x;
	mov.u32 	%r6, %tid.x;
	mad.lo.s32 	%r1, %r4, %r5, %r6;
	mov.u32 	%r7, %ctaid.y;
	mov.u32 	%r8, %ntid.y;
	mov.u32 	%r9, %tid.y;
	mad.lo.s32 	%r10, %r7, %r8, %r9;
	setp.gt.s32 	%p1, %r1, 287;
	setp.gt.u32 	%p2, %r10, 287;
	or.pred  	%p3, %p1, %p2;
	@%p3 bra 	$L__BB0_3;
	mul.hi.s32 	%r11, %r1, 954437177;
	shr.u32 	%r12, %r11, 31;
	shr.s32 	%r13, %r11, 6;
	add.s32 	%r14, %r13, %r12;
	mul.lo.s32 	%r15, %r14, 288;
	sub.s32 	%r16, %r1, %r15;
	setp.eq.s32 	%p4, %r16, 0;
	setp.eq.s32 	%p5, %r10, 0;
	or.pred  	%p6, %p5, %p4;
	setp.eq.s32 	%p7, %r10, 287;
	or.pred  	%p8, %p7, %p6;
	setp.eq.s32 	%p9, %r16, 287;
	or.pred  	%p10, %p9, %p8;
	@%p10 bra 	$L__BB0_3;
	cvta.to.global.u64 	%rd2, %rd1;
	and.b32  	%r17, %r3, 1;
	neg.s32 	%r18, %r17;
	setp.eq.b32 	%p11, %r17, 1;
	selp.b32 	%r19, 0, 82944, %p11;
	and.b32  	%r20, %r18, 82944;
	mad.lo.s32 	%r21, %r1, 288, %r10;
	add.s32 	%r22, %r21, %r20;
	mul.wide.s32 	%rd3, %r22, 4;
	add.s64 	%rd4, %rd2, %rd3;
	ld.global.f32 	%f1, [%rd4];
	cvt.f64.f32 	%fd1, %f1;
	ld.global.f32 	%f2, [%rd4+1152];
	ld.global.f32 	%f3, [%rd4+-1152];
	add.f32 	%f4, %f2, %f3;
	add.f32 	%f5, %f1, %f1;
	sub.f32 	%f6, %f4, %f5;
	cvt.f64.f32 	%fd2, %f6;
	fma.rn.f64 	%fd3, %fd2, 0d3FB999999999999A, %fd1;
	fma.rn.f64 	%fd4, %fd2, 0d3FB999999999999A, %fd3;
	cvt.rn.f32.f64 	%f7, %fd4;
	add.s32 	%r23, %r21, %r19;
	mul.wide.s32 	%rd5, %r23, 4;
	add.s64 	%rd6, %rd2, %rd5;
	st.global.f32 	[%rd6], %f7;
$L__BB0_3:
	ret;

}


// ===== COMPILED SASS (sm_100) =====

	.target	sm_100

	.elftype	@"ET_EXEC"


//--------------------- .note.nv.tkinfo           --------------------------
	.section	.note.nv.tkinfo,"",@"SHT_NOTE"
	.sectionflags	@"SHF_NOTE_NV_TKINFO"
	.tkinfo
        /*0018*/ 	.word	0x00000002
        /*0030*/ 	.string	""
        /*0030*/ 	.string	"ptxas"
        /*0030*/ 	.string	"Cuda compilation tools, release 13.0, V13.0.88"
        /*0030*/ 	.string	"Build cuda_13.0.r13.0/compiler.36424714_0"
        /*0030*/ 	.string	"-arch sm_100 -m 64 "



//--------------------- .note.nv.cuinfo           --------------------------
	.section	.note.nv.cuinfo,"",@"SHT_NOTE"
	.sectionflags	@"SHF_NOTE_NV_CUINFO"
        /*0018*/ 	.short	0x0002
        /*001a*/ 	.short	0x0064
        /*001c*/ 	.short	0x0082
	.zero		2


//--------------------- .nv.info                  --------------------------
	.section	.nv.info,"",@"SHT_CUDA_INFO"
	.align	4


	//----- nvinfo : EIATTR_REGCOUNT
	.align		4
        /*0000*/ 	.byte	0x04, 0x2f
        /*0002*/ 	.short	(.L_1 - .L_0)
	.align		4
.L_0:
        /*0004*/ 	.word	index@(_Z7updateUPfi)
        /*0008*/ 	.word	0x0000000e


	//----- nvinfo : EIATTR_FRAME_SIZE
	.align		4
.L_1:
        /*000c*/ 	.byte	0x04, 0x11
        /*000e*/ 	.short	(.L_3 - .L_2)
	.align		4
.L_2:
        /*0010*/ 	.word	index@(_Z7updateUPfi)
        /*0014*/ 	.word	0x00000000


	//----- nvinfo : EIATTR_MIN_STACK_SIZE
	.align		4
.L_3:
        /*0018*/ 	.byte	0x04, 0x12
        /*001a*/ 	.short	(.L_5 - .L_4)
	.align		4
.L_4:
        /*001c*/ 	.word	index@(_Z7updateUPfi)
        /*0020*/ 	.word	0x00000000
.L_5:


//--------------------- .nv.compat                --------------------------
	.section	.nv.compat,"",@"SHT_CUDA_COMPAT_INFO"
	.align	4
        /*0000*/ 	.byte	0x02, 0x09, 0x00, 0x00, 0x02, 0x02, 0x01, 0x00, 0x02, 0x05, 0x05, 0x00, 0x03, 0x07, 0x01, 0x01
        /*0010*/ 	.byte	0x02, 0x03, 0x00, 0x00, 0x02, 0x06, 0x01, 0x00, 0x04, 0x0b, 0x08, 0x00, 0x01, 0x00, 0x00, 0x00
        /*0020*/ 	.byte	0x00, 0x00, 0x00, 0x00


//--------------------- .nv.info._Z7updateUPfi    --------------------------
	.section	.nv.info._Z7updateUPfi,"",@"SHT_CUDA_INFO"
	.sectionflags	@""
	.align	4


	//----- nvinfo : EIATTR_CUDA_API_VERSION
	.align		4
        /*0000*/ 	.byte	0x04, 0x37
        /*0002*/ 	.short	(.L_7 - .L_6)
.L_6:
        /*0004*/ 	.word	0x00000082


	//----- nvinfo : EIATTR_KPARAM_INFO
	.align		4
.L_7:
        /*0008*/ 	.byte	0x04, 0x17
        /*000a*/ 	.short	(.L_9 - .L_8)
.L_8:
        /*000c*/ 	.word	0x00000000
        /*0010*/ 	.short	0x0001
        /*0012*/ 	.short	0x0008
        /*0014*/ 	.byte	0x00, 0xf0, 0x11, 0x00


	//----- nvinfo : EIATTR_KPARAM_INFO
	.align		4
.L_9:
        /*0018*/ 	.byte	0x04, 0x17
        /*001a*/ 	.short	(.L_11 - .L_10)
.L_10:
        /*001c*/ 	.word	0x00000000
        /*0020*/ 	.short	0x0000
        /*0022*/ 	.short	0x0000
        /*0024*/ 	.byte	0x00, 0xf5, 0x21, 0x00


	//----- nvinfo : EIATTR_SPARSE_MMA_MASK
	.align		4
.L_11:
        /*0028*/ 	.byte	0x03, 0x50
        /*002a*/ 	.short	0x0000


	//----- nvinfo : EIATTR_MAXREG_COUNT
	.align		4
        /*002c*/ 	.byte	0x03, 0x1b
        /*002e*/ 	.short	0x00ff


	//----- nvinfo : EIATTR_MERCURY_ISA_VERSION
	.align		4
        /*0030*/ 	.byte	0x03, 0x5f
        /*0032*/ 	.short	0x0101


	//----- nvinfo : EIATTR_VRC_CTA_INIT_COUNT
	.align		4
        /*0034*/ 	.byte	0x02, 0x4a
	.zero		1
	.zero		1


	//----- nvinfo : EIATTR_EXIT_INSTR_OFFSETS
	.align		4
        /*0038*/ 	.byte	0x04, 0x1c
        /*003a*/ 	.short	(.L_13 - .L_12)


	//   ....[0]....
.L_12:
        /*003c*/ 	.word	0x000000b0


	//   ....[1]....
        /*0040*/ 	.word	0x00000140


	//   ....[2]....
        /*0044*/ 	.word	0x00000300


	//----- nvinfo : EIATTR_CBANK_PARAM_SIZE
	.align		4
.L_13:
        /*0048*/ 	.byte	0x03, 0x19
        /*004a*/ 	.short	0x000c


	//----- nvinfo : EIATTR_PARAM_CBANK
	.align		4
        /*004c*/ 	.byte	0x04, 0x0a
        /*004e*/ 	.short	(.L_15 - .L_14)
	.align		4
.L_14:
        /*0050*/ 	.word	index@(.nv.constant0._Z7updateUPfi)
        /*0054*/ 	.short	0x0380
        /*0056*/ 	.short	0x000c


	//----- nvinfo : EIATTR_SW_WAR
	.align		4
.L_15:
        /*0058*/ 	.byte	0x04, 0x36
        /*005a*/ 	.short	(.L_17 - .L_16)
.L_16:
        /*005c*/ 	.word	0x00000008
.L_17:


//--------------------- .nv.callgraph             --------------------------
	.section	.nv.callgraph,"",@"SHT_CUDA_CALLGRAPH"
	.align	4
	.sectionentsize	8
	.align		4
        /*0000*/ 	.word	0x00000000
	.align		4
        /*0004*/ 	.word	0xffffffff
	.align		4
        /*0008*/ 	.word	0x00000000
	.align		4
        /*000c*/ 	.word	0xfffffffe
	.align		4
        /*0010*/ 	.word	0x00000000
	.align		4
        /*0014*/ 	.word	0xfffffffd
	.align		4
        /*0018*/ 	.word	0x00000000
	.align		4
        /*001c*/ 	.word	0xfffffffc


//--------------------- .text._Z7updateUPfi       --------------------------
	.section	.text._Z7updateUPfi,"ax",@progbits
	.align	128
        .global         _Z7updateUPfi
        .type           _Z7updateUPfi,@function
        .size           _Z7updateUPfi,(.L_x_1 - _Z7updateUPfi)
        .other          _Z7updateUPfi,@"STO_CUDA_ENTRY STV_DEFAULT"
_Z7updateUPfi:
.text._Z7updateUPfi:
[----:B------:R-:W-:Y:S01]  /*0000*/  LDC R1, c[0x0][0x37c] ;  /* 0x0000df00ff017b82 */ /* 0x000fe20000000800 */
[----:B------:R-:W0:Y:S07]  /*0010*/  S2R R2, SR_TID.Y ;  /* 0x0000000000027919 */ /* 0x000e2e0000002200 */
[----:B------:R-:W1:Y:S01]  /*0020*/  LDC R0, c[0x0][0x360] ;  /* 0x0000d800ff007b82 */ /* 0x000e620000000800 */
[----:B------:R-:W1:Y:S07]  /*0030*/  S2R R3, SR_TID.X ;  /* 0x0000000000037919 */ /* 0x000e6e0000002100 */
[----:B------:R-:W0:Y:S08]  /*0040*/  S2UR UR5, SR_CTAID.Y ;  /* 0x00000000000579c3 */ /* 0x000e300000002600 */
[----:B------:R-:W0:Y:S08]  /*0050*/  LDC R5, c[0x0][0x364] ;  /* 0x0000d900ff057b82 */ /* 0x000e300000000800 */
[----:B------:R-:W1:Y:S01]  /*0060*/  S2UR UR4, SR_CTAID.X ;  /* 0x00000000000479c3 */ /* 0x000e620000002500 */
[----:B0-----:R-:W-:-:S05]  /*0070*/  IMAD R5, R5, UR5, R2 ;  /* 0x0000000505057c24 */ /* 0x001fca000f8e0202 */
[----:B------:R-:W-:Y:S01]  /*0080*/  ISETP.GT.U32.AND P0, PT, R5, 0x11f, PT ;  /* 0x0000011f0500780c */ /* 0x000fe20003f04070 */
[----:B-1----:R-:W-:-:S05]  /*0090*/  IMAD R0, R0, UR4, R3 ;  /* 0x0000000400007c24 */ /* 0x002fca000f8e0203 */
[----:B------:R-:W-:-:S13]  /*00a0*/  ISETP.GT.OR P0, PT, R0, 0x11f, P0 ;  /* 0x0000011f0000780c */ /* 0x000fda0000704670 */
[----:B------:R-:W-:Y:S05]  /*00b0*/  @P0 EXIT ;  /* 0x000000000000094d */ /* 0x000fea0003800000 */
[----:B------:R-:W-:-:S05]  /*00c0*/  IMAD.HI R2, R0, 0x38e38e39, RZ ;  /* 0x38e38e3900027827 */ /* 0x000fca00078e02ff */
[----:B------:R-:W-:-:S04]  /*00d0*/  SHF.R.U32.HI R3, RZ, 0x1f, R2 ;  /* 0x0000001fff037819 */ /* 0x000fc80000011602 */
[----:B------:R-:W-:-:S05]  /*00e0*/  LEA.HI.SX32 R3, R2, R3, 0x1a ;  /* 0x0000000302037211 */ /* 0x000fca00078fd2ff */
[----:B------:R-:W-:-:S05]  /*00f0*/  IMAD R3, R3, -0x120, R0 ;  /* 0xfffffee003037824 */ /* 0x000fca00078e0200 */
[----:B------:R-:W-:-:S04]  /*0100*/  ISETP.NE.AND P0, PT, R3, RZ, PT ;  /* 0x000000ff0300720c */ /* 0x000fc80003f05270 */
[----:B------:R-:W-:-:S04]  /*0110*/  ISETP.EQ.OR P0, PT, R5, RZ, !P0 ;  /* 0x000000ff0500720c */ /* 0x000fc80004702670 */
[----:B------:R-:W-:-:S04]  /*0120*/  ISETP.EQ.OR P0, PT, R5, 0x11f, P0 ;  /* 0x0000011f0500780c */ /* 0x000fc80000702670 */
[----:B------:R-:W-:-:S13]  /*0130*/  ISETP.EQ.OR P0, PT, R3, 0x11f, P0 ;  /* 0x0000011f0300780c */ /* 0x000fda0000702670 */
[----:B------:R-:W-:Y:S05]  /*0140*/  @P0 EXIT ;  /* 0x000000000000094d */ /* 0x000fea0003800000 */
[----:B------:R-:W0:Y:S01]  /*0150*/  LDC R10, c[0x0][0x388] ;  /* 0x0000e200ff0a7b82 */ /* 0x000e220000000800 */
[----:B------:R-:W1:Y:S01]  /*0160*/  LDCU.64 UR4, c[0x0][0x358] ;  /* 0x00006b00ff0477ac */ /* 0x000e620008000a00 */
[----:B------:R-:W-:-:S06]  /*0170*/  IMAD R11, R0, 0x120, R5 ;  /* 0x00000120000b7824 */ /* 0x000fcc00078e0205 */
[----:B------:R-:W2:Y:S01]  /*0180*/  LDC.64 R2, c[0x0][0x380] ;  /* 0x0000e000ff027b82 */ /* 0x000ea20000000a00 */
[----:B0-----:R-:W-:-:S05]  /*0190*/  LOP3.LUT R10, R10, 0x1, RZ, 0xc0, !PT ;  /* 0x000000010a0a7812 */ /* 0x001fca00078ec0ff */
[----:B------:R-:W-:-:S05]  /*01a0*/  IMAD.MOV R4, RZ, RZ, -R10 ;  /* 0x000000ffff047224 */ /* 0x000fca00078e0a0a */
[----:B------:R-:W-:-:S05]  /*01b0*/  LOP3.LUT R0, R4, 0x14400, RZ, 0xc0, !PT ;  /* 0x0001440004007812 */ /* 0x000fca00078ec0ff */
[----:B------:R-:W-:-:S04]  /*01c0*/  IMAD.IADD R5, R0, 0x1, R11 ;  /* 0x0000000100057824 */ /* 0x000fc800078e020b */
[----:B--2---:R-:W-:-:S05]  /*01d0*/  IMAD.WIDE R4, R5, 0x4, R2 ;  /* 0x0000000405047825 */ /* 0x004fca00078e0202 */
[----:B-1----:R-:W2:Y:S04]  /*01e0*/  LDG.E R6, desc[UR4][R4.64+0x480] ;  /* 0x0004800404067981 */ /* 0x002ea8000c1e1900 */
[----:B------:R-:W2:Y:S04]  /*01f0*/  LDG.E R7, desc[UR4][R4.64+-0x480] ;  /* 0xfffb800404077981 */ /* 0x000ea8000c1e1900 */
[----:B------:R0:W3:Y:S01]  /*0200*/  LDG.E R0, desc[UR4][R4.64] ;  /* 0x0000000404007981 */ /* 0x0000e2000c1e1900 */
[----:B------:R-:W-:Y:S01]  /*0210*/  UMOV UR6, 0x9999999a ;  /* 0x9999999a00067882 */ /* 0x000fe20000000000 */
[----:B------:R-:W-:Y:S01]  /*0220*/  UMOV UR7, 0x3fb99999 ;  /* 0x3fb9999900077882 */ /* 0x000fe20000000000 */
[----:B------:R-:W-:-:S02]  /*0230*/  ISETP.NE.U32.AND P0, PT, R10, 0x1, PT ;  /* 0x000000010a00780c */ /* 0x000fc40003f05070 */
[----:B0-----:R-:W-:-:S11]  /*0240*/  IADD3 R5, PT, PT, R11, 0x14400, RZ ;  /* 0x000144000b057810 */ /* 0x001fd60007ffe0ff */
[----:B------:R-:W-:-:S05]  /*0250*/  @!P0 IADD3 R5, PT, PT, R11, RZ, RZ ;  /* 0x000000ff0b058210 */ /* 0x000fca0007ffe0ff */
[----:B------:R-:W-:-:S04]  /*0260*/  IMAD.WIDE R2, R5, 0x4, R2 ;  /* 0x0000000405027825 */ /* 0x000fc800078e0202 */
[----:B--2---:R-:W-:Y:S01]  /*0270*/  FADD R8, R6, R7 ;  /* 0x0000000706087221 */ /* 0x004fe20000000000 */
[----:B---3--:R-:W-:Y:S01]  /*0280*/  FADD R9, R0, R0 ;  /* 0x0000000000097221 */ /* 0x008fe20000000000 */
[----:B------:R-:W-:Y:S03]  /*0290*/  F2F.F64.F32 R6, R0 ;  /* 0x0000000000067310 */ /* 0x000fe60000201800 */
[----:B------:R-:W-:-:S06]  /*02a0*/  FADD R8, R8, -R9 ;  /* 0x8000000908087221 */ /* 0x000fcc0000000000 */
[----:B------:R-:W0:Y:S02]  /*02b0*/  F2F.F64.F32 R8, R8 ;  /* 0x0000000800087310 */ /* 0x000e240000201800 */
[----:B0-----:R-:W-:-:S08]  /*02c0*/  DFMA R6, R8, UR6, R6 ;  /* 0x0000000608067c2b */ /* 0x001fd00008000006 */
[----:B------:R-:W-:-:S10]  /*02d0*/  DFMA R6, R8, UR6, R6 ;  /* 0x0000000608067c2b */ /* 0x000fd40008000006 */
[----:B------:R-:W0:Y:S02]  /*02e0*/  F2F.F32.F64 R7, R6 ;  /* 0x0000000600077310 */ /* 0x000e240000301000 */
[----:B0-----:R-:W-:Y:S01]  /*02f0*/  STG.E desc[UR4][R2.64], R7 ;  /* 0x0000000702007986 */ /* 0x001fe2000c101904 */
[----:B------:R-:W-:Y:S05]  /*0300*/  EXIT ;  /* 0x000000000000794d */ /* 0x000fea0003800000 */
.L_x_0:
[----:B------:R-:W-:-:S00]  /*0310*/  BRA `(.L_x_0) ;  /* 0xfffffffc00fc7947 */ /* 0x000fc0000383ffff */
[----:B------:R-:W-:-:S00]  /*0320*/  NOP ;  /* 0x0000000000007918 */ /* 0x000fc00000000000 */
        /* <DEDUP_REMOVED lines=13> */
.L_x_1:


//--------------------- .nv.shared.reserved.0     --------------------------
	.section	.nv.shared.reserved.0,"aw",@nobits
	.weak		__nv_reservedSMEM_offset_0_alias
	.size		__nv_reservedSMEM_offset_0_alias, 0, 64
	.other		__nv_reservedSMEM_offset_0_alias,@"STO_CUDA_RESERVED_SHARED STV_DEFAULT"
__nv_reservedSMEM_offset_0_alias:
	.zero		0
	.zero		64


//--------------------- .nv.constant0._Z7updateUPfi --------------------------
	.section	.nv.constant0._Z7updateUPfi,"a",@progbits
	.sectionflags	@""
	.align	4
.nv.constant0._Z7updateUPfi:
	.zero		908


//--------------------- SYMBOLS --------------------------

	.type		.nv.reservedSmem.offset0,@object
	.size		.nv.reservedSmem.offset0,0x4
